//
// Generated by NVIDIA NVVM Compiler
//
// Compiler Build ID: CL-36424714
// Cuda compilation tools, release 13.0, V13.0.88
// Based on NVVM 20.0.0
//

.version 9.0
.target sm_100
.address_size 64

	// .globl	_Z25normal_shared_load_kernelPKfPfi
// _ZZ25normal_shared_load_kernelPKfPfiE2sh has been demoted
// _ZZ27cp_async_shared_load_kernelPKfPfiE2sh has been demoted

.visible .entry _Z25normal_shared_load_kernelPKfPfi(
	.param .u64 .ptr .align 1 _Z25normal_shared_load_kernelPKfPfi_param_0,
	.param .u64 .ptr .align 1 _Z25normal_shared_load_kernelPKfPfi_param_1,
	.param .u32 _Z25normal_shared_load_kernelPKfPfi_param_2
)
{
	.reg .pred 	%p<3>;
	.reg .b32 	%r<16>;
	.reg .b32 	%f<69>;
	.reg .b64 	%rd<9>;
	// demoted variable
	.shared .align 4 .b8 _ZZ25normal_shared_load_kernelPKfPfiE2sh[128];
	ld.param.u64 	%rd1, [_Z25normal_shared_load_kernelPKfPfi_param_0];
	ld.param.u64 	%rd2, [_Z25normal_shared_load_kernelPKfPfi_param_1];
	ld.param.u32 	%r7, [_Z25normal_shared_load_kernelPKfPfi_param_2];
	mov.u32 	%r1, %tid.x;
	mov.u32 	%r8, %ctaid.x;
	mov.u32 	%r9, %ntid.x;
	mad.lo.s32 	%r2, %r8, %r9, %r1;
	setp.ge.s32 	%p1, %r2, %r7;
	@%p1 bra 	$L__BB0_4;
	cvta.to.global.u64 	%rd3, %rd1;
	mul.wide.s32 	%rd4, %r2, 4;
	add.s64 	%rd5, %rd3, %rd4;
	ld.global.nc.f32 	%f1, [%rd5];
	shl.b32 	%r11, %r1, 2;
	mov.u32 	%r12, _ZZ25normal_shared_load_kernelPKfPfiE2sh;
	add.s32 	%r3, %r12, %r11;
	add.s32 	%r13, %r11, 4;
	and.b32  	%r14, %r13, 124;
	add.s32 	%r4, %r12, %r14;
	mov.f32 	%f68, 0f00000000;
	mov.b32 	%r15, 0;
$L__BB0_2:
	st.shared.f32 	[%r3], %f1;
	bar.sync 	0;
	ld.shared.f32 	%f5, [%r4];
	add.f32 	%f6, %f68, %f5;
	bar.sync 	0;
	st.shared.f32 	[%r3], %f1;
	bar.sync 	0;
	ld.shared.f32 	%f7, [%r4];
	add.f32 	%f8, %f6, %f7;
	bar.sync 	0;
	st.shared.f32 	[%r3], %f1;
	bar.sync 	0;
	ld.shared.f32 	%f9, [%r4];
	add.f32 	%f10, %f8, %f9;
	bar.sync 	0;
	st.shared.f32 	[%r3], %f1;
	bar.sync 	0;
	ld.shared.f32 	%f11, [%r4];
	add.f32 	%f12, %f10, %f11;
	bar.sync 	0;
	st.shared.f32 	[%r3], %f1;
	bar.sync 	0;
	ld.shared.f32 	%f13, [%r4];
	add.f32 	%f14, %f12, %f13;
	bar.sync 	0;
	st.shared.f32 	[%r3], %f1;
	bar.sync 	0;
	ld.shared.f32 	%f15, [%r4];
	add.f32 	%f16, %f14, %f15;
	bar.sync 	0;
	st.shared.f32 	[%r3], %f1;
	bar.sync 	0;
	ld.shared.f32 	%f17, [%r4];
	add.f32 	%f18, %f16, %f17;
	bar.sync 	0;
	st.shared.f32 	[%r3], %f1;
	bar.sync 	0;
	ld.shared.f32 	%f19, [%r4];
	add.f32 	%f20, %f18, %f19;
	bar.sync 	0;
	st.shared.f32 	[%r3], %f1;
	bar.sync 	0;
	ld.shared.f32 	%f21, [%r4];
	add.f32 	%f22, %f20, %f21;
	bar.sync 	0;
	st.shared.f32 	[%r3], %f1;
	bar.sync 	0;
	ld.shared.f32 	%f23, [%r4];
	add.f32 	%f24, %f22, %f23;
	bar.sync 	0;
	st.shared.f32 	[%r3], %f1;
	bar.sync 	0;
	ld.shared.f32 	%f25, [%r4];
	add.f32 	%f26, %f24, %f25;
	bar.sync 	0;
	st.shared.f32 	[%r3], %f1;
	bar.sync 	0;
	ld.shared.f32 	%f27, [%r4];
	add.f32 	%f28, %f26, %f27;
	bar.sync 	0;
	st.shared.f32 	[%r3], %f1;
	bar.sync 	0;
	ld.shared.f32 	%f29, [%r4];
	add.f32 	%f30, %f28, %f29;
	bar.sync 	0;
	st.shared.f32 	[%r3], %f1;
	bar.sync 	0;
	ld.shared.f32 	%f31, [%r4];
	add.f32 	%f32, %f30, %f31;
	bar.sync 	0;
	st.shared.f32 	[%r3], %f1;
	bar.sync 	0;
	ld.shared.f32 	%f33, [%r4];
	add.f32 	%f34, %f32, %f33;
	bar.sync 	0;
	st.shared.f32 	[%r3], %f1;
	bar.sync 	0;
	ld.shared.f32 	%f35, [%r4];
	add.f32 	%f36, %f34, %f35;
	bar.sync 	0;
	st.shared.f32 	[%r3], %f1;
	bar.sync 	0;
	ld.shared.f32 	%f37, [%r4];
	add.f32 	%f38, %f36, %f37;
	bar.sync 	0;
	st.shared.f32 	[%r3], %f1;
	bar.sync 	0;
	ld.shared.f32 	%f39, [%r4];
	add.f32 	%f40, %f38, %f39;
	bar.sync 	0;
	st.shared.f32 	[%r3], %f1;
	bar.sync 	0;
	ld.shared.f32 	%f41, [%r4];
	add.f32 	%f42, %f40, %f41;
	bar.sync 	0;
	st.shared.f32 	[%r3], %f1;
	bar.sync 	0;
	ld.shared.f32 	%f43, [%r4];
	add.f32 	%f44, %f42, %f43;
	bar.sync 	0;
	st.shared.f32 	[%r3], %f1;
	bar.sync 	0;
	ld.shared.f32 	%f45, [%r4];
	add.f32 	%f46, %f44, %f45;
	bar.sync 	0;
	st.shared.f32 	[%r3], %f1;
	bar.sync 	0;
	ld.shared.f32 	%f47, [%r4];
	add.f32 	%f48, %f46, %f47;
	bar.sync 	0;
	st.shared.f32 	[%r3], %f1;
	bar.sync 	0;
	ld.shared.f32 	%f49, [%r4];
	add.f32 	%f50, %f48, %f49;
	bar.sync 	0;
	st.shared.f32 	[%r3], %f1;
	bar.sync 	0;
	ld.shared.f32 	%f51, [%r4];
	add.f32 	%f52, %f50, %f51;
	bar.sync 	0;
	st.shared.f32 	[%r3], %f1;
	bar.sync 	0;
	ld.shared.f32 	%f53, [%r4];
	add.f32 	%f54, %f52, %f53;
	bar.sync 	0;
	st.shared.f32 	[%r3], %f1;
	bar.sync 	0;
	ld.shared.f32 	%f55, [%r4];
	add.f32 	%f56, %f54, %f55;
	bar.sync 	0;
	st.shared.f32 	[%r3], %f1;
	bar.sync 	0;
	ld.shared.f32 	%f57, [%r4];
	add.f32 	%f58, %f56, %f57;
	bar.sync 	0;
	st.shared.f32 	[%r3], %f1;
	bar.sync 	0;
	ld.shared.f32 	%f59, [%r4];
	add.f32 	%f60, %f58, %f59;
	bar.sync 	0;
	st.shared.f32 	[%r3], %f1;
	bar.sync 	0;
	ld.shared.f32 	%f61, [%r4];
	add.f32 	%f62, %f60, %f61;
	bar.sync 	0;
	st.shared.f32 	[%r3], %f1;
	bar.sync 	0;
	ld.shared.f32 	%f63, [%r4];
	add.f32 	%f64, %f62, %f63;
	bar.sync 	0;
	st.shared.f32 	[%r3], %f1;
	bar.sync 	0;
	ld.shared.f32 	%f65, [%r4];
	add.f32 	%f66, %f64, %f65;
	bar.sync 	0;
	st.shared.f32 	[%r3], %f1;
	bar.sync 	0;
	ld.shared.f32 	%f67, [%r4];
	add.f32 	%f68, %f66, %f67;
	bar.sync 	0;
	add.s32 	%r15, %r15, 32;
	setp.ne.s32 	%p2, %r15, 100000;
	@%p2 bra 	$L__BB0_2;
	cvta.to.global.u64 	%rd6, %rd2;
	add.s64 	%rd8, %rd6, %rd4;
	st.global.f32 	[%rd8], %f68;
$L__BB0_4:
	ret;

}
	// .globl	_Z27cp_async_shared_load_kernelPKfPfi
.visible .entry _Z27cp_async_shared_load_kernelPKfPfi(
	.param .u64 .ptr .align 1 _Z27cp_async_shared_load_kernelPKfPfi_param_0,
	.param .u64 .ptr .align 1 _Z27cp_async_shared_load_kernelPKfPfi_param_1,
	.param .u32 _Z27cp_async_shared_load_kernelPKfPfi_param_2
)
{
	.reg .pred 	%p<3>;
	.reg .b32 	%r<48>;
	.reg .b32 	%f<68>;
	.reg .b64 	%rd<40>;
	// demoted variable
	.shared .align 4 .b8 _ZZ27cp_async_shared_load_kernelPKfPfiE2sh[128];
	ld.param.u64 	%rd2, [_Z27cp_async_shared_load_kernelPKfPfi_param_0];
	ld.param.u64 	%rd3, [_Z27cp_async_shared_load_kernelPKfPfi_param_1];
	ld.param.u32 	%r7, [_Z27cp_async_shared_load_kernelPKfPfi_param_2];
	mov.u32 	%r1, %tid.x;
	mov.u32 	%r8, %ctaid.x;
	mov.u32 	%r9, %ntid.x;
	mad.lo.s32 	%r2, %r8, %r9, %r1;
	setp.ge.s32 	%p1, %r2, %r7;
	@%p1 bra 	$L__BB1_4;
	mul.wide.s32 	%rd4, %r2, 4;
	add.s64 	%rd1, %rd2, %rd4;
	shl.b32 	%r11, %r1, 2;
	mov.u32 	%r12, _ZZ27cp_async_shared_load_kernelPKfPfiE2sh;
	add.s32 	%r3, %r12, %r11;
	add.s32 	%r13, %r11, 4;
	and.b32  	%r14, %r13, 124;
	add.s32 	%r4, %r12, %r14;
	mov.f32 	%f67, 0f00000000;
	mov.b32 	%r47, 0;
$L__BB1_2:
	// begin inline asm
	cp.async.ca.shared.global [%r3], [%rd1], 4;

	// end inline asm
	// begin inline asm
	cp.async.commit_group;

	// end inline asm
	// begin inline asm
	cp.async.wait_group 0;

	// end inline asm
	ld.shared.f32 	%f4, [%r4];
	add.f32 	%f5, %f67, %f4;
	// begin inline asm
	cp.async.ca.shared.global [%r3], [%rd1], 4;

	// end inline asm
	// begin inline asm
	cp.async.commit_group;

	// end inline asm
	// begin inline asm
	cp.async.wait_group 0;

	// end inline asm
	ld.shared.f32 	%f6, [%r4];
	add.f32 	%f7, %f5, %f6;
	// begin inline asm
	cp.async.ca.shared.global [%r3], [%rd1], 4;

	// end inline asm
	// begin inline asm
	cp.async.commit_group;

	// end inline asm
	// begin inline asm
	cp.async.wait_group 0;

	// end inline asm
	ld.shared.f32 	%f8, [%r4];
	add.f32 	%f9, %f7, %f8;
	// begin inline asm
	cp.async.ca.shared.global [%r3], [%rd1], 4;

	// end inline asm
	// begin inline asm
	cp.async.commit_group;

	// end inline asm
	// begin inline asm
	cp.async.wait_group 0;

	// end inline asm
	ld.shared.f32 	%f10, [%r4];
	add.f32 	%f11, %f9, %f10;
	// begin inline asm
	cp.async.ca.shared.global [%r3], [%rd1], 4;

	// end inline asm
	// begin inline asm
	cp.async.commit_group;

	// end inline asm
	// begin inline asm
	cp.async.wait_group 0;

	// end inline asm
	ld.shared.f32 	%f12, [%r4];
	add.f32 	%f13, %f11, %f12;
	// begin inline asm
	cp.async.ca.shared.global [%r3], [%rd1], 4;

	// end inline asm
	// begin inline asm
	cp.async.commit_group;

	// end inline asm
	// begin inline asm
	cp.async.wait_group 0;

	// end inline asm
	ld.shared.f32 	%f14, [%r4];
	add.f32 	%f15, %f13, %f14;
	// begin inline asm
	cp.async.ca.shared.global [%r3], [%rd1], 4;

	// end inline asm
	// begin inline asm
	cp.async.commit_group;

	// end inline asm
	// begin inline asm
	cp.async.wait_group 0;

	// end inline asm
	ld.shared.f32 	%f16, [%r4];
	add.f32 	%f17, %f15, %f16;
	// begin inline asm
	cp.async.ca.shared.global [%r3], [%rd1], 4;

	// end inline asm
	// begin inline asm
	cp.async.commit_group;

	// end inline asm
	// begin inline asm
	cp.async.wait_group 0;

	// end inline asm
	ld.shared.f32 	%f18, [%r4];
	add.f32 	%f19, %f17, %f18;
	// begin inline asm
	cp.async.ca.shared.global [%r3], [%rd1], 4;

	// end inline asm
	// begin inline asm
	cp.async.commit_group;

	// end inline asm
	// begin inline asm
	cp.async.wait_group 0;

	// end inline asm
	ld.shared.f32 	%f20, [%r4];
	add.f32 	%f21, %f19, %f20;
	// begin inline asm
	cp.async.ca.shared.global [%r3], [%rd1], 4;

	// end inline asm
	// begin inline asm
	cp.async.commit_group;

	// end inline asm
	// begin inline asm
	cp.async.wait_group 0;

	// end inline asm
	ld.shared.f32 	%f22, [%r4];
	add.f32 	%f23, %f21, %f22;
	// begin inline asm
	cp.async.ca.shared.global [%r3], [%rd1], 4;

	// end inline asm
	// begin inline asm
	cp.async.commit_group;

	// end inline asm
	// begin inline asm
	cp.async.wait_group 0;

	// end inline asm
	ld.shared.f32 	%f24, [%r4];
	add.f32 	%f25, %f23, %f24;
	// begin inline asm
	cp.async.ca.shared.global [%r3], [%rd1], 4;

	// end inline asm
	// begin inline asm
	cp.async.commit_group;

	// end inline asm
	// begin inline asm
	cp.async.wait_group 0;

	// end inline asm
	ld.shared.f32 	%f26, [%r4];
	add.f32 	%f27, %f25, %f26;
	// begin inline asm
	cp.async.ca.shared.global [%r3], [%rd1], 4;

	// end inline asm
	// begin inline asm
	cp.async.commit_group;

	// end inline asm
	// begin inline asm
	cp.async.wait_group 0;

	// end inline asm
	ld.shared.f32 	%f28, [%r4];
	add.f32 	%f29, %f27, %f28;
	// begin inline asm
	cp.async.ca.shared.global [%r3], [%rd1], 4;

	// end inline asm
	// begin inline asm
	cp.async.commit_group;

	// end inline asm
	// begin inline asm
	cp.async.wait_group 0;

	// end inline asm
	ld.shared.f32 	%f30, [%r4];
	add.f32 	%f31, %f29, %f30;
	// begin inline asm
	cp.async.ca.shared.global [%r3], [%rd1], 4;

	// end inline asm
	// begin inline asm
	cp.async.commit_group;

	// end inline asm
	// begin inline asm
	cp.async.wait_group 0;

	// end inline asm
	ld.shared.f32 	%f32, [%r4];
	add.f32 	%f33, %f31, %f32;
	// begin inline asm
	cp.async.ca.shared.global [%r3], [%rd1], 4;

	// end inline asm
	// begin inline asm
	cp.async.commit_group;

	// end inline asm
	// begin inline asm
	cp.async.wait_group 0;

	// end inline asm
	ld.shared.f32 	%f34, [%r4];
	add.f32 	%f35, %f33, %f34;
	// begin inline asm
	cp.async.ca.shared.global [%r3], [%rd1], 4;

	// end inline asm
	// begin inline asm
	cp.async.commit_group;

	// end inline asm
	// begin inline asm
	cp.async.wait_group 0;

	// end inline asm
	ld.shared.f32 	%f36, [%r4];
	add.f32 	%f37, %f35, %f36;
	// begin inline asm
	cp.async.ca.shared.global [%r3], [%rd1], 4;

	// end inline asm
	// begin inline asm
	cp.async.commit_group;

	// end inline asm
	// begin inline asm
	cp.async.wait_group 0;

	// end inline asm
	ld.shared.f32 	%f38, [%r4];
	add.f32 	%f39, %f37, %f38;
	// begin inline asm
	cp.async.ca.shared.global [%r3], [%rd1], 4;

	// end inline asm
	// begin inline asm
	cp.async.commit_group;

	// end inline asm
	// begin inline asm
	cp.async.wait_group 0;

	// end inline asm
	ld.shared.f32 	%f40, [%r4];
	add.f32 	%f41, %f39, %f40;
	// begin inline asm
	cp.async.ca.shared.global [%r3], [%rd1], 4;

	// end inline asm
	// begin inline asm
	cp.async.commit_group;

	// end inline asm
	// begin inline asm
	cp.async.wait_group 0;

	// end inline asm
	ld.shared.f32 	%f42, [%r4];
	add.f32 	%f43, %f41, %f42;
	// begin inline asm
	cp.async.ca.shared.global [%r3], [%rd1], 4;

	// end inline asm
	// begin inline asm
	cp.async.commit_group;

	// end inline asm
	// begin inline asm
	cp.async.wait_group 0;

	// end inline asm
	ld.shared.f32 	%f44, [%r4];
	add.f32 	%f45, %f43, %f44;
	// begin inline asm
	cp.async.ca.shared.global [%r3], [%rd1], 4;

	// end inline asm
	// begin inline asm
	cp.async.commit_group;

	// end inline asm
	// begin inline asm
	cp.async.wait_group 0;

	// end inline asm
	ld.shared.f32 	%f46, [%r4];
	add.f32 	%f47, %f45, %f46;
	// begin inline asm
	cp.async.ca.shared.global [%r3], [%rd1], 4;

	// end inline asm
	// begin inline asm
	cp.async.commit_group;

	// end inline asm
	// begin inline asm
	cp.async.wait_group 0;

	// end inline asm
	ld.shared.f32 	%f48, [%r4];
	add.f32 	%f49, %f47, %f48;
	// begin inline asm
	cp.async.ca.shared.global [%r3], [%rd1], 4;

	// end inline asm
	// begin inline asm
	cp.async.commit_group;

	// end inline asm
	// begin inline asm
	cp.async.wait_group 0;

	// end inline asm
	ld.shared.f32 	%f50, [%r4];
	add.f32 	%f51, %f49, %f50;
	// begin inline asm
	cp.async.ca.shared.global [%r3], [%rd1], 4;

	// end inline asm
	// begin inline asm
	cp.async.commit_group;

	// end inline asm
	// begin inline asm
	cp.async.wait_group 0;

	// end inline asm
	ld.shared.f32 	%f52, [%r4];
	add.f32 	%f53, %f51, %f52;
	// begin inline asm
	cp.async.ca.shared.global [%r3], [%rd1], 4;

	// end inline asm
	// begin inline asm
	cp.async.commit_group;

	// end inline asm
	// begin inline asm
	cp.async.wait_group 0;

	// end inline asm
	ld.shared.f32 	%f54, [%r4];
	add.f32 	%f55, %f53, %f54;
	// begin inline asm
	cp.async.ca.shared.global [%r3], [%rd1], 4;

	// end inline asm
	// begin inline asm
	cp.async.commit_group;

	// end inline asm
	// begin inline asm
	cp.async.wait_group 0;

	// end inline asm
	ld.shared.f32 	%f56, [%r4];
	add.f32 	%f57, %f55, %f56;
	// begin inline asm
	cp.async.ca.shared.global [%r3], [%rd1], 4;

	// end inline asm
	// begin inline asm
	cp.async.commit_group;

	// end inline asm
	// begin inline asm
	cp.async.wait_group 0;

	// end inline asm
	ld.shared.f32 	%f58, [%r4];
	add.f32 	%f59, %f57, %f58;
	// begin inline asm
	cp.async.ca.shared.global [%r3], [%rd1], 4;

	// end inline asm
	// begin inline asm
	cp.async.commit_group;

	// end inline asm
	// begin inline asm
	cp.async.wait_group 0;

	// end inline asm
	ld.shared.f32 	%f60, [%r4];
	add.f32 	%f61, %f59, %f60;
	// begin inline asm
	cp.async.ca.shared.global [%r3], [%rd1], 4;

	// end inline asm
	// begin inline asm
	cp.async.commit_group;

	// end inline asm
	// begin inline asm
	cp.async.wait_group 0;

	// end inline asm
	ld.shared.f32 	%f62, [%r4];
	add.f32 	%f63, %f61, %f62;
	// begin inline asm
	cp.async.ca.shared.global [%r3], [%rd1], 4;

	// end inline asm
	// begin inline asm
	cp.async.commit_group;

	// end inline asm
	// begin inline asm
	cp.async.wait_group 0;

	// end inline asm
	ld.shared.f32 	%f64, [%r4];
	add.f32 	%f65, %f63, %f64;
	// begin inline asm
	cp.async.ca.shared.global [%r3], [%rd1], 4;

	// end inline asm
	// begin inline asm
	cp.async.commit_group;

	// end inline asm
	// begin inline asm
	cp.async.wait_group 0;

	// end inline asm
	ld.shared.f32 	%f66, [%r4];
	add.f32 	%f67, %f65, %f66;
	add.s32 	%r47, %r47, 32;
	setp.ne.s32 	%p2, %r47, 100000;
	@%p2 bra 	$L__BB1_2;
	cvta.to.global.u64 	%rd37, %rd3;
	add.s64 	%rd39, %rd37, %rd4;
	st.global.f32 	[%rd39], %f67;
$L__BB1_4:
	ret;

}


// ===== COMPILED SASS (sm_100) =====

	.target	sm_100

	.elftype	@"ET_EXEC"


//--------------------- .note.nv.tkinfo           --------------------------
	.section	.note.nv.tkinfo,"",@"SHT_NOTE"
	.sectionflags	@"SHF_NOTE_NV_TKINFO"
	.tkinfo
        /*0018*/ 	.word	0x00000002
        /*0030*/ 	.string	""
        /*0030*/ 	.string	"ptxas"
        /*0030*/ 	.string	"Cuda compilation tools, release 13.0, V13.0.88"
        /*0030*/ 	.string	"Build cuda_13.0.r13.0/compiler.36424714_0"
        /*0030*/ 	.string	"-arch sm_100 -m 64 "



//--------------------- .note.nv.cuinfo           --------------------------
	.section	.note.nv.cuinfo,"",@"SHT_NOTE"
	.sectionflags	@"SHF_NOTE_NV_CUINFO"
        /*0018*/ 	.short	0x0002
        /*001a*/ 	.short	0x0064
        /*001c*/ 	.short	0x0082
	.zero		2


//--------------------- .nv.info                  --------------------------
	.section	.nv.info,"",@"SHT_CUDA_INFO"
	.align	4


	//----- nvinfo : EIATTR_REGCOUNT
	.align		4
        /*0000*/ 	.byte	0x04, 0x2f
        /*0002*/ 	.short	(.L_1 - .L_0)
	.align		4
.L_0:
        /*0004*/ 	.word	index@(_Z25normal_shared_load_kernelPKfPfi)
        /*0008*/ 	.word	0x0000001b


	//----- nvinfo : EIATTR_FRAME_SIZE
	.align		4
.L_1:
        /*000c*/ 	.byte	0x04, 0x11
        /*000e*/ 	.short	(.L_3 - .L_2)
	.align		4
.L_2:
        /*0010*/ 	.word	index@(_Z25normal_shared_load_kernelPKfPfi)
        /*0014*/ 	.word	0x00000000


	//----- nvinfo : EIATTR_REGCOUNT
	.align		4
.L_3:
        /*0018*/ 	.byte	0x04, 0x2f
        /*001a*/ 	.short	(.L_5 - .L_4)
	.align		4
.L_4:
        /*001c*/ 	.word	index@(_Z27cp_async_shared_load_kernelPKfPfi)
        /*0020*/ 	.word	0x0000001e


	//----- nvinfo : EIATTR_FRAME_SIZE
	.align		4
.L_5:
        /*0024*/ 	.byte	0x04, 0x11
        /*0026*/ 	.short	(.L_7 - .L_6)
	.align		4
.L_6:
        /*0028*/ 	.word	index@(_Z27cp_async_shared_load_kernelPKfPfi)
        /*002c*/ 	.word	0x00000000


	//----- nvinfo : EIATTR_MIN_STACK_SIZE
	.align		4
.L_7:
        /*0030*/ 	.byte	0x04, 0x12
        /*0032*/ 	.short	(.L_9 - .L_8)
	.align		4
.L_8:
        /*0034*/ 	.word	index@(_Z27cp_async_shared_load_kernelPKfPfi)
        /*0038*/ 	.word	0x00000000


	//----- nvinfo : EIATTR_MIN_STACK_SIZE
	.align		4
.L_9:
        /*003c*/ 	.byte	0x04, 0x12
        /*003e*/ 	.short	(.L_11 - .L_10)
	.align		4
.L_10:
        /*0040*/ 	.word	index@(_Z25normal_shared_load_kernelPKfPfi)
        /*0044*/ 	.word	0x00000000
.L_11:


//--------------------- .nv.compat                --------------------------
	.section	.nv.compat,"",@"SHT_CUDA_COMPAT_INFO"
	.align	4
        /*0000*/ 	.byte	0x02, 0x09, 0x00, 0x00, 0x02, 0x02, 0x01, 0x00, 0x02, 0x05, 0x05, 0x00, 0x03, 0x07, 0x01, 0x01
        /*0010*/ 	.byte	0x02, 0x03, 0x00, 0x00, 0x02, 0x06, 0x01, 0x00, 0x04, 0x0b, 0x08, 0x00, 0x09, 0x00, 0x00, 0x00
        /*0020*/ 	.byte	0x00, 0x00, 0x00, 0x00


//--------------------- .nv.info._Z27cp_async_shared_load_kernelPKfPfi --------------------------
	.section	.nv.info._Z27cp_async_shared_load_kernelPKfPfi,"",@"SHT_CUDA_INFO"
	.sectionflags	@""
	.align	4


	//----- nvinfo : EIATTR_CUDA_API_VERSION
	.align		4
        /*0000*/ 	.byte	0x04, 0x37
        /*0002*/ 	.short	(.L_13 - .L_12)
.L_12:
        /*0004*/ 	.word	0x00000082


	//----- nvinfo : EIATTR_KPARAM_INFO
	.align		4
.L_13:
        /*0008*/ 	.byte	0x04, 0x17
        /*000a*/ 	.short	(.L_15 - .L_14)
.L_14:
        /*000c*/ 	.word	0x00000000
        /*0010*/ 	.short	0x0002
        /*0012*/ 	.short	0x0010
        /*0014*/ 	.byte	0x00, 0xf0, 0x11, 0x00


	//----- nvinfo : EIATTR_KPARAM_INFO
	.align		4
.L_15:
        /*0018*/ 	.byte	0x04, 0x17
        /*001a*/ 	.short	(.L_17 - .L_16)
.L_16:
        /*001c*/ 	.word	0x00000000
        /*0020*/ 	.short	0x0001
        /*0022*/ 	.short	0x0008
        /*0024*/ 	.byte	0x00, 0xf5, 0x21, 0x00


	//----- nvinfo : EIATTR_KPARAM_INFO
	.align		4
.L_17:
        /*0028*/ 	.byte	0x04, 0x17
        /*002a*/ 	.short	(.L_19 - .L_18)
.L_18:
        /*002c*/ 	.word	0x00000000
        /*0030*/ 	.short	0x0000
        /*0032*/ 	.short	0x0000
        /*0034*/ 	.byte	0x00, 0xf5, 0x21, 0x00


	//----- nvinfo : EIATTR_SPARSE_MMA_MASK
	.align		4
.L_19:
        /*0038*/ 	.byte	0x03, 0x50
        /*003a*/ 	.short	0x0000


	//----- nvinfo : EIATTR_MAXREG_COUNT
	.align		4
        /*003c*/ 	.byte	0x03, 0x1b
        /*003e*/ 	.short	0x00ff


	//----- nvinfo : EIATTR_MERCURY_ISA_VERSION
	.align		4
        /*0040*/ 	.byte	0x03, 0x5f
        /*0042*/ 	.short	0x0101


	//----- nvinfo : EIATTR_VRC_CTA_INIT_COUNT
	.align		4
        /*0044*/ 	.byte	0x02, 0x4a
	.zero		1
	.zero		1


	//----- nvinfo : EIATTR_EXIT_INSTR_OFFSETS
	.align		4
        /*0048*/ 	.byte	0x04, 0x1c
        /*004a*/ 	.short	(.L_21 - .L_20)


	//   ....[0]....
.L_20:
        /*004c*/ 	.word	0x00000070


	//   ....[1]....
        /*0050*/ 	.word	0x00001190


	//----- nvinfo : EIATTR_CBANK_PARAM_SIZE
	.align		4
.L_21:
        /*0054*/ 	.byte	0x03, 0x19
        /*0056*/ 	.short	0x0014


	//----- nvinfo : EIATTR_PARAM_CBANK
	.align		4
        /*0058*/ 	.byte	0x04, 0x0a
        /*005a*/ 	.short	(.L_23 - .L_22)
	.align		4
.L_22:
        /*005c*/ 	.word	index@(.nv.constant0._Z27cp_async_shared_load_kernelPKfPfi)
        /*0060*/ 	.short	0x0380
        /*0062*/ 	.short	0x0014


	//----- nvinfo : EIATTR_SW_WAR
	.align		4
.L_23:
        /*0064*/ 	.byte	0x04, 0x36
        /*0066*/ 	.short	(.L_25 - .L_24)
.L_24:
        /*0068*/ 	.word	0x00000008
.L_25:


//--------------------- .nv.info._Z25normal_shared_load_kernelPKfPfi --------------------------
	.section	.nv.info._Z25normal_shared_load_kernelPKfPfi,"",@"SHT_CUDA_INFO"
	.sectionflags	@""
	.align	4


	//----- nvinfo : EIATTR_CUDA_API_VERSION
	.align		4
        /*0000*/ 	.byte	0x04, 0x37
        /*0002*/ 	.short	(.L_27 - .L_26)
.L_26:
        /*0004*/ 	.word	0x00000082


	//----- nvinfo : EIATTR_KPARAM_INFO
	.align		4
.L_27:
        /*0008*/ 	.byte	0x04, 0x17
        /*000a*/ 	.short	(.L_29 - .L_28)
.L_28:
        /*000c*/ 	.word	0x00000000
        /*0010*/ 	.short	0x0002
        /*0012*/ 	.short	0x0010
        /*0014*/ 	.byte	0x00, 0xf0, 0x11, 0x00


	//----- nvinfo : EIATTR_KPARAM_INFO
	.align		4
.L_29:
        /*0018*/ 	.byte	0x04, 0x17
        /*001a*/ 	.short	(.L_31 - .L_30)
.L_30:
        /*001c*/ 	.word	0x00000000
        /*0020*/ 	.short	0x0001
        /*0022*/ 	.short	0x0008
        /*0024*/ 	.byte	0x00, 0xf5, 0x21, 0x00


	//----- nvinfo : EIATTR_KPARAM_INFO
	.align		4
.L_31:
        /*0028*/ 	.byte	0x04, 0x17
        /*002a*/ 	.short	(.L_33 - .L_32)
.L_32:
        /*002c*/ 	.word	0x00000000
        /*0030*/ 	.short	0x0000
        /*0032*/ 	.short	0x0000
        /*0034*/ 	.byte	0x00, 0xf5, 0x21, 0x00


	//----- nvinfo : EIATTR_SPARSE_MMA_MASK
	.align		4
.L_33:
        /*0038*/ 	.byte	0x03, 0x50
        /*003a*/ 	.short	0x0000


	//----- nvinfo : EIATTR_MAXREG_COUNT
	.align		4
        /*003c*/ 	.byte	0x03, 0x1b
        /*003e*/ 	.short	0x00ff


	//----- nvinfo : EIATTR_NUM_BARRIERS
	.align		4
        /*0040*/ 	.byte	0x02, 0x4c
        /*0042*/ 	.byte	0x01
	.zero		1


	//----- nvinfo : EIATTR_MERCURY_ISA_VERSION
	.align		4
        /*0044*/ 	.byte	0x03, 0x5f
        /*0046*/ 	.short	0x0101


	//----- nvinfo : EIATTR_VRC_CTA_INIT_COUNT
	.align		4
        /*0048*/ 	.byte	0x02, 0x4a
	.zero		1
	.zero		1


	//----- nvinfo : EIATTR_EXIT_INSTR_OFFSETS
	.align		4
        /*004c*/ 	.byte	0x04, 0x1c
        /*004e*/ 	.short	(.L_35 - .L_34)


	//   ....[0]....
.L_34:
        /*0050*/ 	.word	0x00000070


	//   ....[1]....
        /*0054*/ 	.word	0x00000ba0


	//----- nvinfo : EIATTR_CBANK_PARAM_SIZE
	.align		4
.L_35:
        /*0058*/ 	.byte	0x03, 0x19
        /*005a*/ 	.short	0x0014


	//----- nvinfo : EIATTR_PARAM_CBANK
	.align		4
        /*005c*/ 	.byte	0x04, 0x0a
        /*005e*/ 	.short	(.L_37 - .L_36)
	.align		4
.L_36:
        /*0060*/ 	.word	index@(.nv.constant0._Z25normal_shared_load_kernelPKfPfi)
        /*0064*/ 	.short	0x0380
        /*0066*/ 	.short	0x0014


	//----- nvinfo : EIATTR_SW_WAR
	.align		4
.L_37:
        /*0068*/ 	.byte	0x04, 0x36
        /*006a*/ 	.short	(.L_39 - .L_38)
.L_38:
        /*006c*/ 	.word	0x00000008
.L_39:


//--------------------- .nv.callgraph             --------------------------
	.section	.nv.callgraph,"",@"SHT_CUDA_CALLGRAPH"
	.align	4
	.sectionentsize	8
	.align		4
        /*0000*/ 	.word	0x00000000
	.align		4
        /*0004*/ 	.word	0xffffffff
	.align		4
        /*0008*/ 	.word	0x00000000
	.align		4
        /*000c*/ 	.word	0xfffffffe
	.align		4
        /*0010*/ 	.word	0x00000000
	.align		4
        /*0014*/ 	.word	0xfffffffd
	.align		4
        /*0018*/ 	.word	0x00000000
	.align		4
        /*001c*/ 	.word	0xfffffffc


//--------------------- .text._Z27cp_async_shared_load_kernelPKfPfi --------------------------
	.section	.text._Z27cp_async_shared_load_kernelPKfPfi,"ax",@progbits
	.align	128
        .global         _Z27cp_async_shared_load_kernelPKfPfi
        .type           _Z27cp_async_shared_load_kernelPKfPfi,@function
        .size           _Z27cp_async_shared_load_kernelPKfPfi,(.L_x_4 - _Z27cp_async_shared_load_kernelPKfPfi)
        .other          _Z27cp_async_shared_load_kernelPKfPfi,@"STO_CUDA_ENTRY STV_DEFAULT"
_Z27cp_async_shared_load_kernelPKfPfi:
.text._Z27cp_async_shared_load_kernelPKfPfi:
[----:B------:R-:W-:Y:S01]  /*0000*/  LDC R1, c[0x0][0x37c] ;  /* 0x0000df00ff017b82 */ /* 0x000fe20000000800 */
[----:B------:R-:W1:Y:S07]  /*0010*/  S2R R5, SR_TID.X ;  /* 0x0000000000057919 */ /* 0x000e6e0000002100 */
[----:B------:R-:W1:Y:S01]  /*0020*/  S2UR UR4, SR_CTAID.X ;  /* 0x00000000000479c3 */ /* 0x000e620000002500 */
[----:B------:R-:W2:Y:S07]  /*0030*/  LDCU UR5, c[0x0][0x390] ;  /* 0x00007200ff0577ac */ /* 0x000eae0008000800 */
[----:B------:R-:W1:Y:S02]  /*0040*/  LDC R0, c[0x0][0x360] ;  /* 0x0000d800ff007b82 */ /* 0x000e640000000800 */
[----:B-1----:R-:W-:-:S05]  /*0050*/  IMAD R0, R0, UR4, R5 ;  /* 0x0000000400007c24 */ /* 0x002fca000f8e0205 */
[----:B--2---:R-:W-:-:S13]  /*0060*/  ISETP.GE.AND P0, PT, R0, UR5, PT ;  /* 0x0000000500007c0c */ /* 0x004fda000bf06270 */
[----:B------:R-:W-:Y:S05]  /*0070*/  @P0 EXIT ;  /* 0x000000000000094d */ /* 0x000fea0003800000 */
[----:B------:R-:W1:Y:S01]  /*0080*/  S2UR UR5, SR_CgaCtaId ;  /* 0x00000000000579c3 */ /* 0x000e620000008800 */
[----:B------:R-:W-:Y:S01]  /*0090*/  UMOV UR4, 0x400 ;  /* 0x0000040000047882 */ /* 0x000fe20000000000 */
[----:B------:R-:W-:Y:S01]  /*00a0*/  LEA R4, R5, 0x4, 0x2 ;  /* 0x0000000405047811 */ /* 0x000fe200078e10ff */
[----:B------:R-:W-:Y:S01]  /*00b0*/  HFMA2 R20, -RZ, RZ, 0, 0 ;  /* 0x00000000ff147431 */ /* 0x000fe200000001ff */
[----:B------:R-:W2:Y:S02]  /*00c0*/  LDCU.64 UR6, c[0x0][0x358] ;  /* 0x00006b00ff0677ac */ /* 0x000ea40008000a00 */
[----:B------:R-:W-:Y:S02]  /*00d0*/  LOP3.LUT R4, R4, 0x7c, RZ, 0xc0, !PT ;  /* 0x0000007c04047812 */ /* 0x000fe400078ec0ff */
[----:B------:R-:W3:Y:S01]  /*00e0*/  LDC.64 R2, c[0x0][0x380] ;  /* 0x0000e000ff027b82 */ /* 0x000ee20000000a00 */
[----:B-1----:R-:W-:-:S03]  /*00f0*/  ULEA UR5, UR5, UR4, 0x18 ;  /* 0x0000000405057291 */ /* 0x002fc6000f8ec0ff */
[----:B------:R-:W-:-:S03]  /*0100*/  UMOV UR4, URZ ;  /* 0x000000ff00047c82 */ /* 0x000fc60008000000 */
[----:B------:R-:W-:Y:S01]  /*0110*/  LEA R5, R5, UR5, 0x2 ;  /* 0x0000000505057c11 */ /* 0x000fe2000f8e10ff */
[----:B--23--:R-:W-:-:S07]  /*0120*/  IMAD.WIDE R2, R0, 0x4, R2 ;  /* 0x0000000400027825 */ /* 0x00cfce00078e0202 */
.L_x_0:
[----:B------:R-:W-:Y:S01]  /*0130*/  @!PT LDS RZ, [RZ] ;  /* 0x00000000fffff984 */ /* 0x000fe20000000800 */
[----:B------:R-:W-:Y:S01]  /*0140*/  @!PT LDS RZ, [RZ] ;  /* 0x00000000fffff984 */ /* 0x000fe20000000800 */
[----:B------:R-:W-:Y:S01]  /*0150*/  @!PT LDS RZ, [RZ] ;  /* 0x00000000fffff984 */ /* 0x000fe20000000800 */
[----:B------:R1:W-:Y:S01]  /*0160*/  LDGSTS.E [R5], desc[UR6][R2.64] ;  /* 0x0000000002057fae */ /* 0x0003e2000b9a1006 */
[----:B------:R-:W-:-:S03]  /*0170*/  UIADD3 UR4, UPT, UPT, UR4, 0x20, URZ ;  /* 0x0000002004047890 */ /* 0x000fc6000fffe0ff */
[----:B------:R-:W0:Y:S01]  /*0180*/  LDGDEPBAR ;  /* 0x00000000000079af */ /* 0x000e220000000000 */
[----:B------:R-:W-:Y:S01]  /*0190*/  UISETP.NE.AND UP0, UPT, UR4, 0x186a0, UPT ;  /* 0x000186a00400788c */ /* 0x000fe2000bf05270 */
[----:B------:R-:W-:-:S04]  /*01a0*/  DEPBAR.LE SB0, 0x0 ;  /* 0x000080000000791a */ /* 0x000fc80000000000 */
[----:B------:R-:W2:Y:S04]  /*01b0*/  LDS R21, [R4+UR5] ;  /* 0x0000000504157984 */ /* 0x000ea80008000800 */
[----:B------:R-:W-:Y:S01]  /*01c0*/  @!PT LDS RZ, [RZ] ;  /* 0x00000000fffff984 */ /* 0x000fe20000000800 */
[----:B------:R-:W-:Y:S01]  /*01d0*/  @!PT LDS RZ, [RZ] ;  /* 0x00000000fffff984 */ /* 0x000fe20000000800 */
[----:B------:R-:W-:Y:S01]  /*01e0*/  @!PT LDS RZ, [RZ] ;  /* 0x00000000fffff984 */ /* 0x000fe20000000800 */
[----:B------:R1:W-:Y:S04]  /*01f0*/  LDGSTS.E [R5], desc[UR6][R2.64] ;  /* 0x0000000002057fae */ /* 0x0003e8000b9a1006 */
[----:B------:R-:W0:Y:S01]  /*0200*/  LDGDEPBAR ;  /* 0x00000000000079af */ /* 0x000e220000000000 */
[----:B------:R-:W-:-:S04]  /*0210*/  DEPBAR.LE SB0, 0x0 ;  /* 0x000080000000791a */ /* 0x000fc80000000000 */
[----:B------:R-:W3:Y:S04]  /*0220*/  LDS R27, [R4+UR5] ;  /* 0x00000005041b7984 */ /* 0x000ee80008000800 */
[----:B------:R-:W-:Y:S01]  /*0230*/  @!PT LDS RZ, [RZ] ;  /* 0x00000000fffff984 */ /* 0x000fe20000000800 */
[----:B------:R-:W-:Y:S01]  /*0240*/  @!PT LDS RZ, [RZ] ;  /* 0x00000000fffff984 */ /* 0x000fe20000000800 */
[----:B------:R-:W-:Y:S01]  /*0250*/  @!PT LDS RZ, [RZ] ;  /* 0x00000000fffff984 */ /* 0x000fe20000000800 */
[----:B------:R1:W-:Y:S01]  /*0260*/  LDGSTS.E [R5], desc[UR6][R2.64] ;  /* 0x0000000002057fae */ /* 0x0003e2000b9a1006 */
[----:B--2---:R-:W-:-:S03]  /*0270*/  FADD R20, R21, R20 ;  /* 0x0000001415147221 */ /* 0x004fc60000000000 */
[----:B------:R-:W0:Y:S01]  /*0280*/  LDGDEPBAR ;  /* 0x00000000000079af */ /* 0x000e220000000000 */
[----:B------:R-:W-:-:S04]  /*0290*/  DEPBAR.LE SB0, 0x0 ;  /* 0x000080000000791a */ /* 0x000fc80000000000 */
[----:B------:R-:W2:Y:S04]  /*02a0*/  LDS R22, [R4+UR5] ;  /* 0x0000000504167984 */ /* 0x000ea80008000800 */
[----:B------:R-:W-:Y:S01]  /*02b0*/  @!PT LDS RZ, [RZ] ;  /* 0x00000000fffff984 */ /* 0x000fe20000000800 */
[----:B------:R-:W-:Y:S01]  /*02c0*/  @!PT LDS RZ, [RZ] ;  /* 0x00000000fffff984 */ /* 0x000fe20000000800 */
[----:B------:R-:W-:Y:S01]  /*02d0*/  @!PT LDS RZ, [RZ] ;  /* 0x00000000fffff984 */ /* 0x000fe20000000800 */
[----:B------:R1:W-:Y:S01]  /*02e0*/  LDGSTS.E [R5], desc[UR6][R2.64] ;  /* 0x0000000002057fae */ /* 0x0003e2000b9a1006 */
[----:B---3--:R-:W-:-:S03]  /*02f0*/  FADD R27, R20, R27 ;  /* 0x0000001b141b7221 */ /* 0x008fc60000000000 */
        /* <DEDUP_REMOVED lines=226> */
[----:B------:R-:W3:Y:S01]  /*1120*/  LDS R20, [R4+UR5] ;  /* 0x0000000504147984 */ /* 0x000ee20008000800 */
[----:B--2---:R-:W-:-:S04]  /*1130*/  FADD R9, R9, R10 ;  /* 0x0000000a09097221 */ /* 0x004fc80000000000 */
[----:B---3--:R-:W-:Y:S01]  /*1140*/  FADD R20, R9, R20 ;  /* 0x0000001409147221 */ /* 0x008fe20000000000 */
[----:B-1----:R-:W-:Y:S06]  /*1150*/  BRA.U UP0, `(.L_x_0) ;  /* 0xffffffed00f47547 */ /* 0x002fec000b83ffff */
[----:B------:R-:W1:Y:S02]  /*1160*/  LDC.64 R2, c[0x0][0x388] ;  /* 0x0000e200ff027b82 */ /* 0x000e640000000a00 */
[----:B-1----:R-:W-:-:S05]  /*1170*/  IMAD.WIDE R2, R0, 0x4, R2 ;  /* 0x0000000400027825 */ /* 0x002fca00078e0202 */
[----:B------:R-:W-:Y:S01]  /*1180*/  STG.E desc[UR6][R2.64], R20 ;  /* 0x0000001402007986 */ /* 0x000fe2000c101906 */
[----:B------:R-:W-:Y:S05]  /*1190*/  EXIT ;  /* 0x000000000000794d */ /* 0x000fea0003800000 */
.L_x_1:
[----:B------:R-:W-:-:S00]  /*11a0*/  BRA `(.L_x_1) ;  /* 0xfffffffc00fc7947 */ /* 0x000fc0000383ffff */
[----:B------:R-:W-:-:S00]  /*11b0*/  NOP ;  /* 0x0000000000007918 */ /* 0x000fc00000000000 */
        /* <DEDUP_REMOVED lines=12> */
.L_x_4:


//--------------------- .text._Z25normal_shared_load_kernelPKfPfi --------------------------
	.section	.text._Z25normal_shared_load_kernelPKfPfi,"ax",@progbits
	.align	128
        .global         _Z25normal_shared_load_kernelPKfPfi
        .type           _Z25normal_shared_load_kernelPKfPfi,@function
        .size           _Z25normal_shared_load_kernelPKfPfi,(.L_x_5 - _Z25normal_shared_load_kernelPKfPfi)
        .other          _Z25normal_shared_load_kernelPKfPfi,@"STO_CUDA_ENTRY STV_DEFAULT"
_Z25normal_shared_load_kernelPKfPfi:
.text._Z25normal_shared_load_kernelPKfPfi:
[----:B------:R-:W-:Y:S01]  /*0000*/  LDC R1, c[0x0][0x37c] ;  /* 0x0000df00ff017b82 */ /* 0x000fe20000000800 */
[----:B------:R-:W0:Y:S07]  /*0010*/  S2R R3, SR_TID.X ;  /* 0x0000000000037919 */ /* 0x000e2e0000002100 */
[----:B------:R-:W0:Y:S01]  /*0020*/  S2UR UR4, SR_CTAID.X ;  /* 0x00000000000479c3 */ /* 0x000e220000002500 */
[----:B------:R-:W1:Y:S07]  /*0030*/  LDCU UR5, c[0x0][0x390] ;  /* 0x00007200ff0577ac */ /* 0x000e6e0008000800 */
[----:B------:R-:W0:Y:S02]  /*0040*/  LDC R0, c[0x0][0x360] ;  /* 0x0000d800ff007b82 */ /* 0x000e240000000800 */
[----:B0-----:R-:W-:-:S05]  /*0050*/  IMAD R0, R0, UR4, R3 ;  /* 0x0000000400007c24 */ /* 0x001fca000f8e0203 */
[----:B-1----:R-:W-:-:S13]  /*0060*/  ISETP.GE.AND P0, PT, R0, UR5, PT ;  /* 0x0000000500007c0c */ /* 0x002fda000bf06270 */
[----:B------:R-:W-:Y:S05]  /*0070*/  @P0 EXIT ;  /* 0x000000000000094d */ /* 0x000fea0003800000 */
[----:B------:R-:W0:Y:S01]  /*0080*/  LDC.64 R6, c[0x0][0x380] ;  /* 0x0000e000ff067b82 */ /* 0x000e220000000a00 */
[----:B------:R-:W1:Y:S01]  /*0090*/  LDCU.64 UR6, c[0x0][0x358] ;  /* 0x00006b00ff0677ac */ /* 0x000e620008000a00 */
[----:B0-----:R-:W-:-:S05]  /*00a0*/  IMAD.WIDE R6, R0, 0x4, R6 ;  /* 0x0000000400067825 */ /* 0x001fca00078e0206 */
[----:B-1----:R0:W5:Y:S01]  /*00b0*/  LDG.E.CONSTANT R2, desc[UR6][R6.64] ;  /* 0x0000000606027981 */ /* 0x002162000c1e9900 */
[----:B------:R-:W1:Y:S01]  /*00c0*/  S2UR UR5, SR_CgaCtaId ;  /* 0x00000000000579c3 */ /* 0x000e620000008800 */
[----:B------:R-:W-:Y:S01]  /*00d0*/  UMOV UR4, 0x400 ;  /* 0x0000040000047882 */ /* 0x000fe20000000000 */
[----:B------:R-:W-:Y:S01]  /*00e0*/  LEA R4, R3, 0x4, 0x2 ;  /* 0x0000000403047811 */ /* 0x000fe200078e10ff */
[----:B------:R-:W-:-:S03]  /*00f0*/  HFMA2 R5, -RZ, RZ, 0, 0 ;  /* 0x00000000ff057431 */ /* 0x000fc600000001ff */
[----:B------:R-:W-:Y:S01]  /*0100*/  LOP3.LUT R4, R4, 0x7c, RZ, 0xc0, !PT ;  /* 0x0000007c04047812 */ /* 0x000fe200078ec0ff */
[----:B-1----:R-:W-:-:S03]  /*0110*/  ULEA UR5, UR5, UR4, 0x18 ;  /* 0x0000000405057291 */ /* 0x002fc6000f8ec0ff */
[----:B------:R-:W-:-:S03]  /*0120*/  UMOV UR4, URZ ;  /* 0x000000ff00047c82 */ /* 0x000fc60008000000 */
[----:B0-----:R-:W-:-:S07]  /*0130*/  LEA R3, R3, UR5, 0x2 ;  /* 0x0000000503037c11 */ /* 0x001fce000f8e10ff */
.L_x_2:
[----:B-----5:R-:W-:Y:S01]  /*0140*/  STS [R3], R2 ;  /* 0x0000000203007388 */ /* 0x020fe20000000800 */
[----:B------:R-:W-:Y:S01]  /*0150*/  UIADD3 UR4, UPT, UPT, UR4, 0x20, URZ ;  /* 0x0000002004047890 */ /* 0x000fe2000fffe0ff */
[----:B------:R-:W-:Y:S03]  /*0160*/  BAR.SYNC.DEFER_BLOCKING 0x0 ;  /* 0x0000000000007b1d */ /* 0x000fe60000010000 */
[----:B------:R-:W-:-:S03]  /*0170*/  UISETP.NE.AND UP0, UPT, UR4, 0x186a0, UPT ;  /* 0x000186a00400788c */ /* 0x000fc6000bf05270 */
[----:B------:R-:W0:Y:S02]  /*0180*/  LDS R6, [R4+UR5] ;  /* 0x0000000504067984 */ /* 0x000e240008000800 */
[----:B------:R-:W-:Y:S06]  /*0190*/  BAR.SYNC.DEFER_BLOCKING 0x0 ;  /* 0x0000000000007b1d */ /* 0x000fec0000010000 */
[----:B------:R-:W-:Y:S02]  /*01a0*/  STS [R3], R2 ;  /* 0x0000000203007388 */ /* 0x000fe40000000800 */
[----:B------:R-:W-:Y:S01]  /*01b0*/  BAR.SYNC.DEFER_BLOCKING 0x0 ;  /* 0x0000000000007b1d */ /* 0x000fe20000010000 */
[----:B0-----:R-:W-:-:S05]  /*01c0*/  FADD R6, R6, R5 ;  /* 0x0000000506067221 */ /* 0x001fca0000000000 */
        /* <DEDUP_REMOVED lines=151> */
[----:B0-----:R-:W-:Y:S01]  /*0b40*/  FADD R5, R5, R24 ;  /* 0x0000001805057221 */ /* 0x001fe20000000000 */
[----:B------:R-:W-:Y:S06]  /*0b50*/  BAR.SYNC.DEFER_BLOCKING 0x0 ;  /* 0x0000000000007b1d */ /* 0x000fec0000010000 */
[----:B------:R-:W-:Y:S05]  /*0b60*/  BRA.U UP0, `(.L_x_2) ;  /* 0xfffffff500747547 */ /* 0x000fea000b83ffff */
[----:B------:R-:W0:Y:S02]  /*0b70*/  LDC.64 R2, c[0x0][0x388] ;  /* 0x0000e200ff027b82 */ /* 0x000e240000000a00 */
[----:B0-----:R-:W-:-:S05]  /*0b80*/  IMAD.WIDE R2, R0, 0x4, R2 ;  /* 0x0000000400027825 */ /* 0x001fca00078e0202 */
[----:B------:R-:W-:Y:S01]  /*0b90*/  STG.E desc[UR6][R2.64], R5 ;  /* 0x0000000502007986 */ /* 0x000fe2000c101906 */
[----:B------:R-:W-:Y:S05]  /*0ba0*/  EXIT ;  /* 0x000000000000794d */ /* 0x000fea0003800000 */
.L_x_3:
        /* <DEDUP_REMOVED lines=13> */
.L_x_5:


//--------------------- .nv.shared._Z27cp_async_shared_load_kernelPKfPfi --------------------------
	.section	.nv.shared._Z27cp_async_shared_load_kernelPKfPfi,"aw",@nobits
	.sectionflags	@""
	.align	4
.nv.shared._Z27cp_async_shared_load_kernelPKfPfi:
	.zero		1152


//--------------------- .nv.shared.reserved.0     --------------------------
	.section	.nv.shared.reserved.0,"aw",@nobits
	.weak		__nv_reservedSMEM_offset_0_alias
	.size		__nv_reservedSMEM_offset_0_alias, 0, 64
	.other		__nv_reservedSMEM_offset_0_alias,@"STO_CUDA_RESERVED_SHARED STV_DEFAULT"
__nv_reservedSMEM_offset_0_alias:
	.zero		0
	.zero		64


//--------------------- .nv.shared._Z25normal_shared_load_kernelPKfPfi --------------------------
	.section	.nv.shared._Z25normal_shared_load_kernelPKfPfi,"aw",@nobits
	.sectionflags	@""
	.align	4
.nv.shared._Z25normal_shared_load_kernelPKfPfi:
	.zero		1152


//--------------------- .nv.constant0._Z27cp_async_shared_load_kernelPKfPfi --------------------------
	.section	.nv.constant0._Z27cp_async_shared_load_kernelPKfPfi,"a",@progbits
	.sectionflags	@""
	.align	4
.nv.constant0._Z27cp_async_shared_load_kernelPKfPfi:
	.zero		916


//--------------------- .nv.constant0._Z25normal_shared_load_kernelPKfPfi --------------------------
	.section	.nv.constant0._Z25normal_shared_load_kernelPKfPfi,"a",@progbits
	.sectionflags	@""
	.align	4
.nv.constant0._Z25normal_shared_load_kernelPKfPfi:
	.zero		916


//--------------------- SYMBOLS --------------------------

	.type		.nv.reservedSmem.offset0,@object
	.size		.nv.reservedSmem.offset0,0x4
	.type		.nv.reservedSmem.cap,@object
	.size		.nv.reservedSmem.cap,0x4
